	.headerflags	@"EF_CUDA_TEXMODE_UNIFIED EF_CUDA_64BIT_ADDRESS EF_CUDA_ACCELERATORS EF_CUDA_SM90 EF_CUDA_VIRTUAL_SM(EF_CUDA_SM90)"
	.elftype	@"ET_EXEC"


//--------------------- .nv.info                  --------------------------
	.section	.nv.info,"",@"SHT_CUDA_INFO"
	.align	4


	//----- nvinfo : EIATTR_REGCOUNT
	.align		4
        /*0000*/ 	.byte	0x04, 0x2f
        /*0002*/ 	.short	(.L_1 - .L_0)
	.align		4
.L_0:
        /*0004*/ 	.word	index@(triton_poi_fused_convolution_div_max_pool2d_with_indices_relu_sub_10)
        /*0008*/ 	.word	0x00000020


	//----- nvinfo : EIATTR_MIN_STACK_SIZE
	.align		4
.L_1:
        /*000c*/ 	.byte	0x04, 0x12
        /*000e*/ 	.short	(.L_3 - .L_2)
	.align		4
.L_2:
        /*0010*/ 	.word	index@(triton_poi_fused_convolution_div_max_pool2d_with_indices_relu_sub_10)
        /*0014*/ 	.word	0x00000000


	//----- nvinfo : EIATTR_FRAME_SIZE
	.align		4
.L_3:
        /*0018*/ 	.byte	0x04, 0x11
        /*001a*/ 	.short	(.L_5 - .L_4)
	.align		4
.L_4:
        /*001c*/ 	.word	index@(triton_poi_fused_convolution_div_max_pool2d_with_indices_relu_sub_10)
        /*0020*/ 	.word	0x00000000


	//----- nvinfo : EIATTR_MIN_STACK_SIZE
	.align		4
.L_5:
        /*0024*/ 	.byte	0x04, 0x12
        /*0026*/ 	.short	(.L_7 - .L_6)
	.align		4
.L_6:
        /*0028*/ 	.word	index@(triton_poi_fused_convolution_div_max_pool2d_with_indices_relu_sub_10)
        /*002c*/ 	.word	0x00000000
.L_7:


//--------------------- .nv.info.triton_poi_fused_convolution_div_max_pool2d_with_indices_relu_sub_10 --------------------------
	.section	.nv.info.triton_poi_fused_convolution_div_max_pool2d_with_indices_relu_sub_10,"",@"SHT_CUDA_INFO"
	.sectionflags	@""
	.align	4


	//----- nvinfo : EIATTR_CUDA_API_VERSION
	.align		4
        /*0000*/ 	.byte	0x04, 0x37
        /*0002*/ 	.short	(.L_9 - .L_8)
.L_8:
        /*0004*/ 	.word	0x0000007c


	//----- nvinfo : EIATTR_KPARAM_INFO
	.align		4
.L_9:
        /*0008*/ 	.byte	0x04, 0x17
        /*000a*/ 	.short	(.L_11 - .L_10)
.L_10:
        /*000c*/ 	.word	0x00000000
        /*0010*/ 	.short	0x0004
        /*0012*/ 	.short	0x001c
        /*0014*/ 	.byte	0x00, 0xf0, 0x11, 0x00


	//----- nvinfo : EIATTR_KPARAM_INFO
	.align		4
.L_11:
        /*0018*/ 	.byte	0x04, 0x17
        /*001a*/ 	.short	(.L_13 - .L_12)
.L_12:
        /*001c*/ 	.word	0x00000000
        /*0020*/ 	.short	0x0003
        /*0022*/ 	.short	0x0018
        /*0024*/ 	.byte	0x00, 0xf0, 0x11, 0x00


	//----- nvinfo : EIATTR_KPARAM_INFO
	.align		4
.L_13:
        /*0028*/ 	.byte	0x04, 0x17
        /*002a*/ 	.short	(.L_15 - .L_14)
.L_14:
        /*002c*/ 	.word	0x00000000
        /*0030*/ 	.short	0x0002
        /*0032*/ 	.short	0x0010
        /*0034*/ 	.byte	0x00, 0xf4, 0x21, 0x00


	//----- nvinfo : EIATTR_KPARAM_INFO
	.align		4
.L_15:
        /*0038*/ 	.byte	0x04, 0x17
        /*003a*/ 	.short	(.L_17 - .L_16)
.L_16:
        /*003c*/ 	.word	0x00000000
        /*0040*/ 	.short	0x0001
        /*0042*/ 	.short	0x0008
        /*0044*/ 	.byte	0x00, 0xf4, 0x21, 0x00


	//----- nvinfo : EIATTR_KPARAM_INFO
	.align		4
.L_17:
        /*0048*/ 	.byte	0x04, 0x17
        /*004a*/ 	.short	(.L_19 - .L_18)
.L_18:
        /*004c*/ 	.word	0x00000000
        /*0050*/ 	.short	0x0000
        /*0052*/ 	.short	0x0000
        /*0054*/ 	.byte	0x00, 0xf4, 0x21, 0x00


	//----- nvinfo : EIATTR_SPARSE_MMA_MASK
	.align		4
.L_19:
        /*0058*/ 	.byte	0x03, 0x50
        /*005a*/ 	.short	0x0000


	//----- nvinfo : EIATTR_MAXREG_COUNT
	.align		4
        /*005c*/ 	.byte	0x03, 0x1b
        /*005e*/ 	.short	0x00ff


	//----- nvinfo : EIATTR_EXIT_INSTR_OFFSETS
	.align		4
        /*0060*/ 	.byte	0x04, 0x1c
        /*0062*/ 	.short	(.L_21 - .L_20)


	//   ....[0]....
.L_20:
        /*0064*/ 	.word	0x00000bf0


	//   ....[1]....
        /*0068*/ 	.word	0x00000c70


	//----- nvinfo : EIATTR_REQNTID
	.align		4
.L_21:
        /*006c*/ 	.byte	0x04, 0x10
        /*006e*/ 	.short	(.L_23 - .L_22)
.L_22:
        /*0070*/ 	.word	0x00000100
        /*0074*/ 	.word	0x00000001
        /*0078*/ 	.word	0x00000001


	//----- nvinfo : EIATTR_CBANK_PARAM_SIZE
	.align		4
.L_23:
        /*007c*/ 	.byte	0x03, 0x19
        /*007e*/ 	.short	0x0020


	//----- nvinfo : EIATTR_PARAM_CBANK
	.align		4
        /*0080*/ 	.byte	0x04, 0x0a
        /*0082*/ 	.short	(.L_25 - .L_24)
	.align		4
.L_24:
        /*0084*/ 	.word	index@(.nv.constant0.triton_poi_fused_convolution_div_max_pool2d_with_indices_relu_sub_10)
        /*0088*/ 	.short	0x0210
        /*008a*/ 	.short	0x0020


	//----- nvinfo : EIATTR_SW_WAR
	.align		4
.L_25:
        /*008c*/ 	.byte	0x04, 0x36
        /*008e*/ 	.short	(.L_27 - .L_26)
.L_26:
        /*0090*/ 	.word	0x00000008
.L_27:


//--------------------- .nv.callgraph             --------------------------
	.section	.nv.callgraph,"",@"SHT_CUDA_CALLGRAPH"
	.align	4
	.sectionentsize	8
	.align		4
        /*0000*/ 	.word	0x00000000
	.align		4
        /*0004*/ 	.word	0xffffffff
	.align		4
        /*0008*/ 	.word	0x00000000
	.align		4
        /*000c*/ 	.word	0xfffffffe
	.align		4
        /*0010*/ 	.word	0x00000000
	.align		4
        /*0014*/ 	.word	0xfffffffd
	.align		4
        /*0018*/ 	.word	0x00000000
	.align		4
        /*001c*/ 	.word	0xfffffffc


//--------------------- .text.triton_poi_fused_convolution_div_max_pool2d_with_indices_relu_sub_10 --------------------------
	.section	.text.triton_poi_fused_convolution_div_max_pool2d_with_indices_relu_sub_10,"ax",@progbits
	.sectionflags	@"SHF_BARRIERS=1"
	.align	128
        .global         triton_poi_fused_convolution_div_max_pool2d_with_indices_relu_sub_10
        .type           triton_poi_fused_convolution_div_max_pool2d_with_indices_relu_sub_10,@function
        .size           triton_poi_fused_convolution_div_max_pool2d_with_indices_relu_sub_10,(.L_x_1 - triton_poi_fused_convolution_div_max_pool2d_with_indices_relu_sub_10)
        .other          triton_poi_fused_convolution_div_max_pool2d_with_indices_relu_sub_10,@"STO_CUDA_ENTRY STV_DEFAULT"
triton_poi_fused_convolution_div_max_pool2d_with_indices_relu_sub_10:
.text.triton_poi_fused_convolution_div_max_pool2d_with_indices_relu_sub_10:
[----:B------:R-:W0:Y:S01]  /*0000*/  LDC R1, c[0x0][0x28] ;  /* 0x00000a00ff017b82 */ /* 0x000e220000000800 */
[----:B------:R-:W1:Y:S07]  /*0010*/  S2R R24, SR_CTAID.Y ;  /* 0x0000000000187919 */ /* 0x000e6e0000002600 */
[----:B------:R-:W2:Y:S01]  /*0020*/  LDC.64 R28, c[0x0][0x210] ;  /* 0x00008400ff1c7b82 */ /* 0x000ea20000000a00 */
[----:B------:R-:W-:Y:S02]  /*0030*/  CS2R R8, SRZ ;  /* 0x0000000000087805 */ /* 0x000fe4000001ff00 */
[----:B------:R-:W-:Y:S01]  /*0040*/  CS2R R10, SRZ ;  /* 0x00000000000a7805 */ /* 0x000fe2000001ff00 */
[----:B------:R-:W3:Y:S01]  /*0050*/  S2R R0, SR_TID.X ;  /* 0x0000000000007919 */ /* 0x000ee20000002100 */
[----:B------:R-:W-:Y:S01]  /*0060*/  ULDC.64 UR6, c[0x0][0x208] ;  /* 0x0000820000067ab9 */ /* 0x000fe20000000a00 */
[----:B------:R-:W4:Y:S02]  /*0070*/  S2R R2, SR_CTAID.X ;  /* 0x0000000000027919 */ /* 0x000f240000002500 */
[----:B------:R-:W5:Y:S01]  /*0080*/  LDC.64 R26, c[0x0][0x218] ;  /* 0x00008600ff1a7b82 */ /* 0x000f620000000a00 */
[----:B-1----:R-:W-:-:S02]  /*0090*/  IMAD.SHL.U32 R24, R24, 0x10, RZ ;  /* 0x0000001018187824 */ /* 0x002fc400078e00ff */
[----:B---3--:R-:W-:Y:S01]  /*00a0*/  IMAD.SHL.U32 R3, R0, 0x4, RZ ;  /* 0x0000000400037824 */ /* 0x008fe200078e00ff */
[----:B------:R-:W-:-:S04]  /*00b0*/  SHF.R.U32.HI R25, RZ, 0x2, R0 ;  /* 0x00000002ff197819 */ /* 0x000fc80000011600 */
[----:B------:R-:W-:Y:S02]  /*00c0*/  LOP3.LUT R23, R24, 0xc, R3, 0xf8, !PT ;  /* 0x0000000c18177812 */ /* 0x000fe400078ef803 */
[----:B------:R-:W-:Y:S02]  /*00d0*/  SGXT.U32 R25, R25, 0x6 ;  /* 0x000000061919781a */ /* 0x000fe40000000000 */
[----:B------:R-:W-:Y:S02]  /*00e0*/  SHF.R.S32.HI R4, RZ, 0x1f, R23 ;  /* 0x0000001fff047819 */ /* 0x000fe40000011417 */
[----:B------:R-:W-:Y:S02]  /*00f0*/  ISETP.GE.AND P4, PT, R23, 0x200, PT ;  /* 0x000002001700780c */ /* 0x000fe40003f86270 */
[----:B------:R-:W-:Y:S02]  /*0100*/  LEA.HI R5, R4, R23, RZ, 0x7 ;  /* 0x0000001704057211 */ /* 0x000fe400078f38ff */
[----:B----4-:R-:W-:-:S02]  /*0110*/  PRMT R4, R25, 0x6540, R2 ;  /* 0x0000654019047816 */ /* 0x010fc40000000002 */
[C---:B------:R-:W-:Y:S01]  /*0120*/  LOP3.LUT R6, R5.reuse, 0xffffff80, RZ, 0xc0, !PT ;  /* 0xffffff8005067812 */ /* 0x040fe200078ec0ff */
[----:B------:R-:W-:Y:S01]  /*0130*/  IMAD.SHL.U32 R5, R5, 0x400, RZ ;  /* 0x0000040005057824 */ /* 0x000fe200078e00ff */
[C---:B------:R-:W-:Y:S02]  /*0140*/  LOP3.LUT R16, R4.reuse, 0x80, RZ, 0xfc, !PT ;  /* 0x0000008004107812 */ /* 0x040fe400078efcff */
[C---:B------:R-:W-:Y:S01]  /*0150*/  ISETP.LT.AND P0, PT, R4.reuse, 0x400, !P4 ;  /* 0x000004000400780c */ /* 0x040fe20006701270 */
[----:B------:R-:W-:Y:S01]  /*0160*/  IMAD.IADD R23, R23, 0x1, -R6 ;  /* 0x0000000117177824 */ /* 0x000fe200078e0a06 */
[----:B------:R-:W-:Y:S02]  /*0170*/  LOP3.LUT R6, R5, 0xfffe0000, RZ, 0xc0, !PT ;  /* 0xfffe000005067812 */ /* 0x000fe400078ec0ff */
[----:B------:R-:W-:Y:S02]  /*0180*/  LOP3.LUT R5, R4, 0x40, RZ, 0xfc, !PT ;  /* 0x0000004004057812 */ /* 0x000fe400078efcff */
[----:B------:R-:W-:Y:S01]  /*0190*/  ISETP.LT.AND P2, PT, R16, 0x400, !P4 ;  /* 0x000004001000780c */ /* 0x000fe20006741270 */
[----:B------:R-:W-:Y:S01]  /*01a0*/  IMAD.IADD R6, R23, 0x1, R6 ;  /* 0x0000000117067824 */ /* 0x000fe200078e0206 */
[----:B------:R-:W-:-:S02]  /*01b0*/  ISETP.LT.AND P1, PT, R5, 0x400, !P4 ;  /* 0x000004000500780c */ /* 0x000fc40006721270 */
[C---:B------:R-:W-:Y:S01]  /*01c0*/  LOP3.LUT R17, R4.reuse, 0xc0, RZ, 0xfc, !PT ;  /* 0x000000c004117812 */ /* 0x040fe200078efcff */
[--C-:B------:R-:W-:Y:S02]  /*01d0*/  IMAD R21, R5, 0x80, R6.reuse ;  /* 0x0000008005157824 */ /* 0x100fe400078e0206 */
[----:B------:R-:W-:Y:S01]  /*01e0*/  IMAD R19, R4, 0x80, R6 ;  /* 0x0000008004137824 */ /* 0x000fe200078e0206 */
[----:B------:R-:W-:Y:S01]  /*01f0*/  ISETP.LT.AND P3, PT, R17, 0x400, !P4 ;  /* 0x000004001100780c */ /* 0x000fe20006761270 */
[----:B--2---:R-:W-:Y:S01]  /*0200*/  IMAD.WIDE R20, R21, 0x4, R28 ;  /* 0x0000000415147825 */ /* 0x004fe200078e021c */
[----:B------:R-:W-:-:S03]  /*0210*/  CS2R R4, SRZ ;  /* 0x0000000000047805 */ /* 0x000fc6000001ff00 */
[--C-:B------:R-:W-:Y:S01]  /*0220*/  IMAD R16, R16, 0x80, R6.reuse ;  /* 0x0000008010107824 */ /* 0x100fe200078e0206 */
[----:B------:R-:W-:Y:S01]  /*0230*/  CS2R R12, SRZ ;  /* 0x00000000000c7805 */ /* 0x000fe2000001ff00 */
[----:B------:R-:W-:Y:S01]  /*0240*/  IMAD R17, R17, 0x80, R6 ;  /* 0x0000008011117824 */ /* 0x000fe200078e0206 */
[----:B------:R-:W-:Y:S01]  /*0250*/  CS2R R6, SRZ ;  /* 0x0000000000067805 */ /* 0x000fe2000001ff00 */
[----:B------:R1:W2:Y:S01]  /*0260*/  @P1 LDG.E.EL.128 R8, desc[UR6][R20.64] ;  /* 0x0000000614081981 */ /* 0x0002a2000c2e1d00 */
[----:B------:R-:W-:Y:S01]  /*0270*/  CS2R R14, SRZ ;  /* 0x00000000000e7805 */ /* 0x000fe2000001ff00 */
[----:B------:R-:W-:-:S04]  /*0280*/  IMAD.WIDE R18, R19, 0x4, R28 ;  /* 0x0000000413127825 */ /* 0x000fc800078e021c */
[----:B-----5:R-:W-:Y:S01]  /*0290*/  IMAD.WIDE R26, R23, 0x4, R26 ;  /* 0x00000004171a7825 */ /* 0x020fe200078e021a */
[----:B------:R3:W4:Y:S03]  /*02a0*/  @P0 LDG.E.EL.128 R4, desc[UR6][R18.64] ;  /* 0x0000000612040981 */ /* 0x000726000c2e1d00 */
[----:B-1----:R-:W-:Y:S01]  /*02b0*/  IMAD.WIDE R20, R16, 0x4, R28 ;  /* 0x0000000410147825 */ /* 0x002fe200078e021c */
[----:B------:R-:W-:-:S03]  /*02c0*/  CS2R R22, SRZ ;  /* 0x0000000000167805 */ /* 0x000fc6000001ff00 */
[----:B------:R-:W-:Y:S01]  /*02d0*/  IMAD.WIDE R28, R17, 0x4, R28 ;  /* 0x00000004111c7825 */ /* 0x000fe200078e021c */
[----:B------:R1:W5:Y:S01]  /*02e0*/  @P2 LDG.E.EL.128 R12, desc[UR6][R20.64] ;  /* 0x00000006140c2981 */ /* 0x000362000c2e1d00 */
[----:B------:R-:W-:Y:S02]  /*02f0*/  CS2R R16, SRZ ;  /* 0x0000000000107805 */ /* 0x000fe4000001ff00 */
[----:B---3--:R-:W-:-:S06]  /*0300*/  CS2R R18, SRZ ;  /* 0x0000000000127805 */ /* 0x008fcc000001ff00 */
[----:B------:R3:W2:Y:S01]  /*0310*/  @P3 LDG.E.EL.128 R16, desc[UR6][R28.64] ;  /* 0x000000061c103981 */ /* 0x0006a2000c2e1d00 */
[----:B-1----:R-:W-:-:S06]  /*0320*/  CS2R R20, SRZ ;  /* 0x0000000000147805 */ /* 0x002fcc000001ff00 */
[----:B------:R-:W2:Y:S01]  /*0330*/  @!P4 LDG.E.EL.128 R20, desc[UR6][R26.64] ;  /* 0x000000061a14c981 */ /* 0x000ea2000c2e1d00 */
[----:B------:R-:W1:Y:S01]  /*0340*/  S2UR UR5, SR_CgaCtaId ;  /* 0x00000000000579c3 */ /* 0x000e620000008800 */
[----:B---3--:R-:W-:Y:S01]  /*0350*/  IMAD.SHL.U32 R28, R0, 0x400, RZ ;  /* 0x00000400001c7824 */ /* 0x008fe200078e00ff */
[----:B------:R-:W-:-:S04]  /*0360*/  UMOV UR4, 0x400 ;  /* 0x0000040000047882 */ /* 0x000fc80000000000 */
[----:B------:R-:W-:-:S04]  /*0370*/  LOP3.LUT R28, R28, 0xc00, RZ, 0xc0, !PT ;  /* 0x00000c001c1c7812 */ /* 0x000fc800078ec0ff */
[----:B------:R-:W-:Y:S01]  /*0380*/  LOP3.LUT R25, R28, R25, RZ, 0xfc, !PT ;  /* 0x000000191c197212 */ /* 0x000fe200078efcff */
[----:B-1----:R-:W-:Y:S01]  /*0390*/  UPRMT UR4, UR5, 0x654, UR4 ;  /* 0x0000065405047896 */ /* 0x002fe20008000004 */
[----:B------:R-:W-:Y:S02]  /*03a0*/  SHF.R.U32.HI R0, RZ, 0x6, R0 ;  /* 0x00000006ff007819 */ /* 0x000fe40000011600 */
[C---:B--2---:R-:W-:Y:S01]  /*03b0*/  FSETP.GEU.AND P3, PT, R20.reuse, -R8, PT ;  /* 0x800000081400720b */ /* 0x044fe20003f6e000 */
[C---:B------:R-:W-:Y:S01]  /*03c0*/  FADD R8, R20.reuse, R8 ;  /* 0x0000000814087221 */ /* 0x040fe20000000000 */
[C---:B-----5:R-:W-:Y:S01]  /*03d0*/  FSETP.GEU.AND P4, PT, R20.reuse, -R12, PT ;  /* 0x8000000c1400720b */ /* 0x060fe20003f8e000 */
[C---:B------:R-:W-:Y:S01]  /*03e0*/  FADD R12, R20.reuse, R12 ;  /* 0x0000000c140c7221 */ /* 0x040fe20000000000 */
[C---:B------:R-:W-:Y:S01]  /*03f0*/  FSETP.GEU.AND P2, PT, R20.reuse, -R16, PT ;  /* 0x800000101400720b */ /* 0x040fe20003f4e000 */
[C---:B------:R-:W-:Y:S01]  /*0400*/  FADD R16, R20.reuse, R16 ;  /* 0x0000001014107221 */ /* 0x040fe20000000000 */
[C---:B----4-:R-:W-:Y:S01]  /*0410*/  FSETP.GEU.AND P1, PT, R20.reuse, -R4, PT ;  /* 0x800000041400720b */ /* 0x050fe20003f2e000 */
[----:B------:R-:W-:Y:S01]  /*0420*/  FADD R20, R20, R4 ;  /* 0x0000000414147221 */ /* 0x000fe20000000000 */
[----:B------:R-:W-:-:S04]  /*0430*/  LEA.HI R4, R28, UR4, RZ, 0x1a ;  /* 0x000000041c047c11 */ /* 0x000fc8000f8fd0ff */
[----:B------:R-:W-:Y:S01]  /*0440*/  FSEL R29, R20, RZ, P1 ;  /* 0x000000ff141d7208 */ /* 0x000fe20000800000 */
[----:B------:R-:W-:Y:S01]  /*0450*/  IMAD R4, R25, 0x4, R4 ;  /* 0x0000000419047824 */ /* 0x000fe200078e0204 */
[C---:B------:R-:W-:Y:S01]  /*0460*/  FSETP.GEU.AND P5, PT, R21.reuse, -R9, PT ;  /* 0x800000091500720b */ /* 0x040fe20003fae000 */
[C---:B------:R-:W-:Y:S01]  /*0470*/  FADD R9, R21.reuse, R9 ;  /* 0x0000000915097221 */ /* 0x040fe20000000000 */
[----:B------:R-:W-:Y:S02]  /*0480*/  FSEL R27, R8, RZ, P3 ;  /* 0x000000ff081b7208 */ /* 0x000fe40001800000 */
[C---:B------:R-:W-:Y:S01]  /*0490*/  FSETP.GEU.AND P6, PT, R21.reuse, -R5, PT ;  /* 0x800000051500720b */ /* 0x040fe20003fce000 */
[----:B------:R1:W-:Y:S01]  /*04a0*/  STS [R4], R29 ;  /* 0x0000001d04007388 */ /* 0x0003e20000000800 */
[C---:B------:R-:W-:Y:S01]  /*04b0*/  FSETP.GEU.AND P3, PT, R22.reuse, -R6, PT ;  /* 0x800000061600720b */ /* 0x040fe20003f6e000 */
[C---:B------:R-:W-:Y:S01]  /*04c0*/  FADD R5, R21.reuse, R5 ;  /* 0x0000000515057221 */ /* 0x040fe20000000000 */
[C---:B------:R-:W-:Y:S01]  /*04d0*/  FSETP.GEU.AND P0, PT, R21.reuse, -R13, PT ;  /* 0x8000000d1500720b */ /* 0x040fe20003f0e000 */
[----:B------:R-:W-:Y:S01]  /*04e0*/  FADD R6, R22, R6 ;  /* 0x0000000616067221 */ /* 0x000fe20000000000 */
[C---:B------:R-:W-:Y:S01]  /*04f0*/  FSETP.GEU.AND P1, PT, R21.reuse, -R17, PT ;  /* 0x800000111500720b */ /* 0x040fe20003f2e000 */
[C---:B------:R-:W-:Y:S01]  /*0500*/  FADD R13, R21.reuse, R13 ;  /* 0x0000000d150d7221 */ /* 0x040fe20000000000 */
[----:B------:R-:W-:Y:S01]  /*0510*/  FADD R17, R21, R17 ;  /* 0x0000001115117221 */ /* 0x000fe20000000000 */
[----:B------:R-:W-:-:S02]  /*0520*/  LOP3.LUT R20, R28, 0x100, RZ, 0xfc, !PT ;  /* 0x000001001c147812 */ /* 0x000fc400078efcff */
[----:B-1----:R-:W-:Y:S01]  /*0530*/  FSEL R29, R12, RZ, P4 ;  /* 0x000000ff0c1d7208 */ /* 0x002fe20002000000 */
[----:B------:R-:W-:Y:S01]  /*0540*/  FADD R12, R22, R10 ;  /* 0x0000000a160c7221 */ /* 0x000fe20000000000 */
[----:B------:R-:W-:Y:S02]  /*0550*/  LOP3.LUT R21, R28, 0x200, RZ, 0xfc, !PT ;  /* 0x000002001c157812 */ /* 0x000fe400078efcff */
[----:B------:R-:W-:Y:S02]  /*0560*/  FSETP.GEU.AND P4, PT, R22, -R10, PT ;  /* 0x8000000a1600720b */ /* 0x000fe40003f8e000 */
[----:B------:R-:W-:Y:S02]  /*0570*/  LOP3.LUT R28, R28, 0x300, RZ, 0xfc, !PT ;  /* 0x000003001c1c7812 */ /* 0x000fe400078efcff */
[----:B------:R-:W-:Y:S02]  /*0580*/  FSEL R8, R9, RZ, P5 ;  /* 0x000000ff09087208 */ /* 0x000fe40002800000 */
[----:B------:R-:W-:-:S02]  /*0590*/  LEA.HI R20, R20, UR4, RZ, 0x1a ;  /* 0x0000000414147c11 */ /* 0x000fc4000f8fd0ff */
[----:B------:R-:W-:Y:S02]  /*05a0*/  FSEL R10, R5, RZ, P6 ;  /* 0x000000ff050a7208 */ /* 0x000fe40003000000 */
[----:B------:R-:W-:Y:S02]  /*05b0*/  FSEL R9, R6, RZ, P3 ;  /* 0x000000ff06097208 */ /* 0x000fe40001800000 */
[----:B------:R-:W-:Y:S02]  /*05c0*/  LEA.HI R26, R21, UR4, RZ, 0x1a ;  /* 0x00000004151a7c11 */ /* 0x000fe4000f8fd0ff */
[----:B------:R-:W-:Y:S02]  /*05d0*/  FSEL R5, R12, RZ, P4 ;  /* 0x000000ff0c057208 */ /* 0x000fe40002000000 */
[C---:B------:R-:W-:Y:S01]  /*05e0*/  FSETP.GEU.AND P3, PT, R23.reuse, -R7, PT ;  /* 0x800000071700720b */ /* 0x040fe20003f6e000 */
[----:B------:R-:W-:Y:S01]  /*05f0*/  FADD R7, R23, R7 ;  /* 0x0000000717077221 */ /* 0x000fe20000000000 */
[----:B------:R-:W-:-:S02]  /*0600*/  LEA.HI R28, R28, UR4, RZ, 0x1a ;  /* 0x000000041c1c7c11 */ /* 0x000fc4000f8fd0ff */
[C---:B------:R-:W-:Y:S01]  /*0610*/  FSETP.GEU.AND P4, PT, R23.reuse, -R11, PT ;  /* 0x8000000b1700720b */ /* 0x040fe20003f8e000 */
[----:B------:R-:W-:Y:S01]  /*0620*/  FADD R11, R23, R11 ;  /* 0x0000000b170b7221 */ /* 0x000fe20000000000 */
[----:B------:R-:W-:Y:S01]  /*0630*/  IMAD R21, R25, 0x4, R20 ;  /* 0x0000000419157824 */ /* 0x000fe200078e0214 */
[----:B------:R-:W-:Y:S01]  /*0640*/  FSEL R6, R7, RZ, P3 ;  /* 0x000000ff07067208 */ /* 0x000fe20001800000 */
[C---:B------:R-:W-:Y:S01]  /*0650*/  IMAD R20, R25.reuse, 0x4, R26 ;  /* 0x0000000419147824 */ /* 0x040fe200078e021a */
[C---:B------:R-:W-:Y:S01]  /*0660*/  FSETP.GEU.AND P5, PT, R22.reuse, -R14, PT ;  /* 0x8000000e1600720b */ /* 0x040fe20003fae000 */
[----:B------:R-:W-:Y:S01]  /*0670*/  IMAD R25, R25, 0x4, R28 ;  /* 0x0000000419197824 */ /* 0x000fe200078e021c */
[----:B------:R-:W-:Y:S01]  /*0680*/  FSEL R12, R11, RZ, P4 ;  /* 0x000000ff0b0c7208 */ /* 0x000fe20002000000 */
[C---:B------:R-:W-:Y:S01]  /*0690*/  FADD R14, R22.reuse, R14 ;  /* 0x0000000e160e7221 */ /* 0x040fe20000000000 */
[C---:B------:R-:W-:Y:S01]  /*06a0*/  FSETP.GEU.AND P4, PT, R23.reuse, -R15, PT ;  /* 0x8000000f1700720b */ /* 0x040fe20003f8e000 */
[----:B------:R-:W-:Y:S01]  /*06b0*/  FADD R15, R23, R15 ;  /* 0x0000000f170f7221 */ /* 0x000fe20000000000 */
[----:B------:R-:W-:Y:S01]  /*06c0*/  STS [R21+0x400], R10 ;  /* 0x0004000a15007388 */ /* 0x000fe20000000800 */
[C---:B------:R-:W-:Y:S01]  /*06d0*/  FSETP.GEU.AND P6, PT, R22.reuse, -R18, PT ;  /* 0x800000121600720b */ /* 0x040fe20003fce000 */
[----:B------:R-:W-:-:S02]  /*06e0*/  FADD R22, R22, R18 ;  /* 0x0000001216167221 */ /* 0x000fc40000000000 */
[----:B------:R-:W-:Y:S01]  /*06f0*/  STS [R20+0x800], R9 ;  /* 0x0008000914007388 */ /* 0x000fe20000000800 */
[C---:B------:R-:W-:Y:S01]  /*0700*/  FSETP.GEU.AND P3, PT, R23.reuse, -R19, PT ;  /* 0x800000131700720b */ /* 0x040fe20003f6e000 */
[----:B------:R-:W-:Y:S01]  /*0710*/  FADD R19, R23, R19 ;  /* 0x0000001317137221 */ /* 0x000fe20000000000 */
[----:B------:R-:W-:Y:S01]  /*0720*/  FSEL R26, R13, RZ, P0 ;  /* 0x000000ff0d1a7208 */ /* 0x000fe20000000000 */
[----:B------:R1:W-:Y:S01]  /*0730*/  STS [R25+0xc00], R6 ;  /* 0x000c000619007388 */ /* 0x0003e20000000800 */
[----:B------:R-:W-:-:S03]  /*0740*/  FSEL R7, R14, RZ, P5 ;  /* 0x000000ff0e077208 */ /* 0x000fc60002800000 */
[----:B------:R-:W-:Y:S01]  /*0750*/  STS [R4+0x100], R27 ;  /* 0x0001001b04007388 */ /* 0x000fe20000000800 */
[----:B------:R-:W-:-:S03]  /*0760*/  FSEL R14, R15, RZ, P4 ;  /* 0x000000ff0f0e7208 */ /* 0x000fc60002000000 */
[----:B------:R2:W-:Y:S01]  /*0770*/  STS [R21+0x500], R8 ;  /* 0x0005000815007388 */ /* 0x0005e20000000800 */
[----:B------:R-:W-:-:S03]  /*0780*/  FSEL R11, R16, RZ, P2 ;  /* 0x000000ff100b7208 */ /* 0x000fc60001000000 */
[----:B------:R3:W-:Y:S01]  /*0790*/  STS [R20+0x900], R5 ;  /* 0x0009000514007388 */ /* 0x0007e20000000800 */
[----:B-1----:R-:W-:Y:S02]  /*07a0*/  FSEL R6, R17, RZ, P1 ;  /* 0x000000ff11067208 */ /* 0x002fe40000800000 */
[----:B------:R-:W-:Y:S01]  /*07b0*/  LOP3.LUT R18, R3, 0x3fc, RZ, 0xc0, !PT ;  /* 0x000003fc03127812 */ /* 0x000fe200078ec0ff */
[----:B------:R1:W-:Y:S01]  /*07c0*/  STS [R25+0xd00], R12 ;  /* 0x000d000c19007388 */ /* 0x0003e20000000800 */
[----:B------:R-:W4:Y:S01]  /*07d0*/  LDC.64 R16, c[0x0][0x220] ;  /* 0x00008800ff107b82 */ /* 0x000f220000000a00 */
[----:B--2---:R-:W-:Y:S02]  /*07e0*/  FSEL R8, R19, RZ, P3 ;  /* 0x000000ff13087208 */ /* 0x004fe40001800000 */
[----:B------:R-:W-:Y:S01]  /*07f0*/  STS [R4+0x200], R29 ;  /* 0x0002001d04007388 */ /* 0x000fe20000000800 */
[----:B---3--:R-:W-:-:S03]  /*0800*/  FSEL R5, R22, RZ, P6 ;  /* 0x000000ff16057208 */ /* 0x008fc60003000000 */
[----:B------:R-:W-:Y:S04]  /*0810*/  STS [R21+0x600], R26 ;  /* 0x0006001a15007388 */ /* 0x000fe80000000800 */
[----:B------:R-:W-:Y:S04]  /*0820*/  STS [R20+0xa00], R7 ;  /* 0x000a000714007388 */ /* 0x000fe80000000800 */
[----:B------:R-:W-:Y:S04]  /*0830*/  STS [R25+0xe00], R14 ;  /* 0x000e000e19007388 */ /* 0x000fe80000000800 */
[----:B------:R2:W-:Y:S04]  /*0840*/  STS [R4+0x300], R11 ;  /* 0x0003000b04007388 */ /* 0x0005e80000000800 */
[----:B------:R3:W-:Y:S04]  /*0850*/  STS [R21+0x700], R6 ;  /* 0x0007000615007388 */ /* 0x0007e80000000800 */
[----:B------:R5:W-:Y:S04]  /*0860*/  STS [R20+0xb00], R5 ;  /* 0x000b000514007388 */ /* 0x000be80000000800 */
[----:B------:R-:W-:Y:S01]  /*0870*/  STS [R25+0xf00], R8 ;  /* 0x000f000819007388 */ /* 0x000fe20000000800 */
[----:B------:R-:W-:-:S02]  /*0880*/  LOP3.LUT R9, R18, 0x400, RZ, 0xfc, !PT ;  /* 0x0000040012097812 */ /* 0x000fc400078efcff */
[----:B------:R-:W-:Y:S02]  /*0890*/  LOP3.LUT R10, R18, 0x800, RZ, 0xfc, !PT ;  /* 0x00000800120a7812 */ /* 0x000fe400078efcff */
[----:B-1----:R-:W-:Y:S02]  /*08a0*/  SHF.R.U32.HI R12, RZ, 0x8, R3 ;  /* 0x00000008ff0c7819 */ /* 0x002fe40000011603 */
[----:B------:R-:W-:Y:S02]  /*08b0*/  SHF.R.U32.HI R9, RZ, 0x6, R9 ;  /* 0x00000006ff097819 */ /* 0x000fe40000011609 */
[----:B------:R-:W-:Y:S02]  /*08c0*/  SHF.R.U32.HI R10, RZ, 0x6, R10 ;  /* 0x00000006ff0a7819 */ /* 0x000fe4000001160a */
[----:B--2---:R-:W-:Y:S02]  /*08d0*/  SGXT.U32 R4, R12, 0x2 ;  /* 0x000000020c04781a */ /* 0x004fe40000000000 */
[----:B------:R-:W-:-:S02]  /*08e0*/  LOP3.LUT R9, R9, 0x1c, RZ, 0xc0, !PT ;  /* 0x0000001c09097812 */ /* 0x000fc400078ec0ff */
[----:B------:R-:W-:Y:S02]  /*08f0*/  LOP3.LUT R10, R10, 0x2c, RZ, 0xc0, !PT ;  /* 0x0000002c0a0a7812 */ /* 0x000fe400078ec0ff */
[----:B---3--:R-:W-:Y:S02]  /*0900*/  LOP3.LUT R6, R4, 0x3fc, R3, 0xf8, !PT ;  /* 0x000003fc04067812 */ /* 0x008fe400078ef803 */
[----:B------:R-:W-:Y:S01]  /*0910*/  LEA R7, R4, UR4, 0x2 ;  /* 0x0000000404077c11 */ /* 0x000fe2000f8e10ff */
[----:B------:R-:W-:Y:S01]  /*0920*/  VIADD R9, R9, UR4 ;  /* 0x0000000409097c36 */ /* 0x000fe20008000000 */
[----:B------:R-:W-:Y:S01]  /*0930*/  LEA R4, R6, UR4, 0x2 ;  /* 0x0000000406047c11 */ /* 0x000fe2000f8e10ff */
[----:B------:R-:W-:Y:S01]  /*0940*/  BAR.SYNC.DEFER_BLOCKING 0x0 ;  /* 0x0000000000007b1d */ /* 0x000fe20000010000 */
[----:B------:R-:W-:Y:S02]  /*0950*/  VIADD R11, R10, UR4 ;  /* 0x000000040a0b7c36 */ /* 0x000fe40008000000 */
[----:B------:R-:W-:-:S02]  /*0960*/  IMAD R19, R18, 0x4, R7 ;  /* 0x0000000412137824 */ /* 0x000fc400078e0207 */
[C---:B-----5:R-:W-:Y:S02]  /*0970*/  IMAD R20, R18.reuse, 0x4, R9 ;  /* 0x0000000412147824 */ /* 0x060fe400078e0209 */
[----:B------:R-:W-:Y:S01]  /*0980*/  IMAD R22, R18, 0x4, R11 ;  /* 0x0000000412167824 */ /* 0x000fe200078e020b */
[----:B------:R-:W-:Y:S04]  /*0990*/  LDS R4, [R4] ;  /* 0x0000000004047984 */ /* 0x000fe80000000800 */
[----:B------:R-:W-:Y:S04]  /*09a0*/  LDS R5, [R19+0x4] ;  /* 0x0000040013057984 */ /* 0x000fe80000000800 */
[----:B------:R-:W-:Y:S04]  /*09b0*/  LDS R6, [R19+0x8] ;  /* 0x0000080013067984 */ /* 0x000fe80000000800 */
[----:B------:R1:W2:Y:S04]  /*09c0*/  LDS R7, [R19+0xc] ;  /* 0x00000c0013077984 */ /* 0x0002a80000000800 */
[----:B------:R-:W-:Y:S04]  /*09d0*/  LDS R8, [R20+0x1000] ;  /* 0x0010000014087984 */ /* 0x000fe80000000800 */
[----:B------:R-:W-:Y:S04]  /*09e0*/  LDS R9, [R20+0x1004] ;  /* 0x0010040014097984 */ /* 0x000fe80000000800 */
[----:B------:R-:W-:Y:S04]  /*09f0*/  LDS R10, [R20+0x1008] ;  /* 0x00100800140a7984 */ /* 0x000fe80000000800 */
[----:B------:R4:W3:Y:S04]  /*0a00*/  LDS R11, [R20+0x100c] ;  /* 0x00100c00140b7984 */ /* 0x0008e80000000800 */
[----:B------:R-:W-:Y:S04]  /*0a10*/  LDS R12, [R22+0x2000] ;  /* 0x00200000160c7984 */ /* 0x000fe80000000800 */
[----:B------:R-:W-:Y:S04]  /*0a20*/  LDS R13, [R22+0x2004] ;  /* 0x00200400160d7984 */ /* 0x000fe80000000800 */
[----:B------:R-:W-:Y:S04]  /*0a30*/  LDS R14, [R22+0x2008] ;  /* 0x00200800160e7984 */ /* 0x000fe80000000800 */
[----:B------:R5:W3:Y:S01]  /*0a40*/  LDS R15, [R22+0x200c] ;  /* 0x00200c00160f7984 */ /* 0x000ae20000000800 */
[----:B-1----:R-:W-:-:S02]  /*0a50*/  LOP3.LUT R19, R3, 0xfc, RZ, 0xc0, !PT ;  /* 0x000000fc03137812 */ /* 0x002fc400078ec0ff */
[----:B------:R-:W-:Y:S02]  /*0a60*/  SGXT.U32 R3, R0, 0x2 ;  /* 0x000000020003781a */ /* 0x000fe40000000000 */
[----:B------:R-:W-:Y:S02]  /*0a70*/  PRMT R2, R19, 0x6540, R2 ;  /* 0x0000654013027816 */ /* 0x000fe40000000002 */
[----:B------:R-:W-:Y:S02]  /*0a80*/  LOP3.LUT R19, R24, R3, RZ, 0xfc, !PT ;  /* 0x0000000318137212 */ /* 0x000fe400078efcff */
[----:B------:R-:W-:Y:S02]  /*0a90*/  ISETP.GE.AND P0, PT, R2, 0x400, PT ;  /* 0x000004000200780c */ /* 0x000fe40003f06270 */
[C---:B------:R-:W-:Y:S02]  /*0aa0*/  LOP3.LUT R21, R19.reuse, 0x4, RZ, 0xfc, !PT ;  /* 0x0000000413157812 */ /* 0x040fe400078efcff */
[----:B------:R-:W-:-:S02]  /*0ab0*/  LOP3.LUT R23, R19, 0x8, RZ, 0xfc, !PT ;  /* 0x0000000813177812 */ /* 0x000fc400078efcff */
[C---:B------:R-:W-:Y:S02]  /*0ac0*/  LOP3.LUT R3, R19.reuse, 0xc, RZ, 0xfc, !PT ;  /* 0x0000000c13037812 */ /* 0x040fe400078efcff */
[----:B------:R-:W-:Y:S02]  /*0ad0*/  ISETP.LT.AND P1, PT, R19, 0x200, !P0 ;  /* 0x000002001300780c */ /* 0x000fe40004721270 */
[----:B------:R-:W-:Y:S02]  /*0ae0*/  LOP3.LUT R0, R18, 0xc00, RZ, 0xfc, !PT ;  /* 0x00000c0012007812 */ /* 0x000fe400078efcff */
[----:B------:R-:W-:Y:S02]  /*0af0*/  ISETP.LT.AND P2, PT, R21, 0x200, !P0 ;  /* 0x000002001500780c */ /* 0x000fe40004741270 */
[----:B------:R-:W-:Y:S01]  /*0b00*/  ISETP.LT.AND P3, PT, R23, 0x200, !P0 ;  /* 0x000002001700780c */ /* 0x000fe20004761270 */
[--C-:B------:R-:W-:Y:S01]  /*0b10*/  IMAD R19, R19, 0x400, R2.reuse ;  /* 0x0000040013137824 */ /* 0x100fe200078e0202 */
[----:B------:R-:W-:Y:S01]  /*0b20*/  ISETP.LT.AND P0, PT, R3, 0x200, !P0 ;  /* 0x000002000300780c */ /* 0x000fe20004701270 */
[----:B------:R-:W-:Y:S01]  /*0b30*/  IMAD R25, R21, 0x400, R2 ;  /* 0x0000040015197824 */ /* 0x000fe200078e0202 */
[----:B------:R-:W-:Y:S01]  /*0b40*/  SHF.R.U32.HI R0, RZ, 0x6, R0 ;  /* 0x00000006ff007819 */ /* 0x000fe20000011600 */
[----:B------:R-:W-:-:S02]  /*0b50*/  IMAD R27, R23, 0x400, R2 ;  /* 0x00000400171b7824 */ /* 0x000fc400078e0202 */
[----:B----4-:R-:W-:Y:S01]  /*0b60*/  IMAD.WIDE R20, R19, 0x4, R16 ;  /* 0x0000000413147825 */ /* 0x010fe200078e0210 */
[----:B------:R-:W-:-:S03]  /*0b70*/  LOP3.LUT R0, R0, 0x3c, RZ, 0xc0, !PT ;  /* 0x0000003c00007812 */ /* 0x000fc600078ec0ff */
[--C-:B-----5:R-:W-:Y:S01]  /*0b80*/  IMAD.WIDE R22, R25, 0x4, R16.reuse ;  /* 0x0000000419167825 */ /* 0x120fe200078e0210 */
[----:B--2---:R1:W-:Y:S03]  /*0b90*/  @P1 STG.E.128 desc[UR6][R20.64], R4 ;  /* 0x0000000414001986 */ /* 0x0043e6000c101d06 */
[----:B------:R-:W-:Y:S01]  /*0ba0*/  IMAD.WIDE R24, R27, 0x4, R16 ;  /* 0x000000041b187825 */ /* 0x000fe200078e0210 */
[----:B---3--:R1:W-:Y:S03]  /*0bb0*/  @P2 STG.E.128 desc[UR6][R22.64], R8 ;  /* 0x0000000816002986 */ /* 0x0083e6000c101d06 */
[----:B------:R-:W-:Y:S01]  /*0bc0*/  VIADD R19, R0, UR4 ;  /* 0x0000000400137c36 */ /* 0x000fe20008000000 */
[----:B0-----:R1:W-:Y:S03]  /*0bd0*/  @P3 STG.E.128 desc[UR6][R24.64], R12 ;  /* 0x0000000c18003986 */ /* 0x0013e6000c101d06 */
[----:B------:R-:W-:Y:S01]  /*0be0*/  IMAD R19, R18, 0x4, R19 ;  /* 0x0000000412137824 */ /* 0x000fe200078e0213 */
[----:B------:R-:W-:Y:S06]  /*0bf0*/  @!P0 EXIT ;  /* 0x000000000000894d */ /* 0x000fec0003800000 */
[----:B-1----:R-:W-:Y:S01]  /*0c00*/  LDS R4, [R19+0x3000] ;  /* 0x0030000013047984 */ /* 0x002fe20000000800 */
[----:B------:R-:W-:-:S03]  /*0c10*/  IMAD R3, R3, 0x400, R2 ;  /* 0x0000040003037824 */ /* 0x000fc600078e0202 */
[----:B------:R-:W-:Y:S01]  /*0c20*/  LDS R5, [R19+0x3004] ;  /* 0x0030040013057984 */ /* 0x000fe20000000800 */
[----:B------:R-:W-:-:S03]  /*0c30*/  IMAD.WIDE R16, R3, 0x4, R16 ;  /* 0x0000000403107825 */ /* 0x000fc600078e0210 */
[----:B------:R-:W-:Y:S04]  /*0c40*/  LDS R6, [R19+0x3008] ;  /* 0x0030080013067984 */ /* 0x000fe80000000800 */
[----:B------:R-:W0:Y:S04]  /*0c50*/  LDS R7, [R19+0x300c] ;  /* 0x00300c0013077984 */ /* 0x000e280000000800 */
[----:B0-----:R-:W-:Y:S01]  /*0c60*/  STG.E.128 desc[UR6][R16.64], R4 ;  /* 0x0000000410007986 */ /* 0x001fe2000c101d06 */
[----:B------:R-:W-:Y:S05]  /*0c70*/  EXIT ;  /* 0x000000000000794d */ /* 0x000fea0003800000 */
.L_x_0:
[----:B------:R-:W-:-:S00]  /*0c80*/  BRA `(.L_x_0) ;  /* 0xfffffffc00fc7947 */ /* 0x000fc0000383ffff */
[----:B------:R-:W-:-:S00]  /*0c90*/  NOP ;  /* 0x0000000000007918 */ /* 0x000fc00000000000 */
        /* <DEDUP_REMOVED lines=14> */
.L_x_1:


//--------------------- .nv.shared.triton_poi_fused_convolution_div_max_pool2d_with_indices_relu_sub_10 --------------------------
	.section	.nv.shared.triton_poi_fused_convolution_div_max_pool2d_with_indices_relu_sub_10,"aw",@nobits
	.sectionflags	@""
	.align	16
	.zero		1024


//--------------------- .nv.constant0.triton_poi_fused_convolution_div_max_pool2d_with_indices_relu_sub_10 --------------------------
	.section	.nv.constant0.triton_poi_fused_convolution_div_max_pool2d_with_indices_relu_sub_10,"a",@progbits
	.sectionflags	@""
	.align	4
.nv.constant0.triton_poi_fused_convolution_div_max_pool2d_with_indices_relu_sub_10:
	.zero		560
